	.headerflags	@"EF_CUDA_TEXMODE_UNIFIED EF_CUDA_64BIT_ADDRESS EF_CUDA_ACCELERATORS EF_CUDA_SM90 EF_CUDA_VIRTUAL_SM(EF_CUDA_SM90)"
	.elftype	@"ET_EXEC"


//--------------------- .nv.info                  --------------------------
	.section	.nv.info,"",@"SHT_CUDA_INFO"
	.align	4


	//----- nvinfo : EIATTR_REGCOUNT
	.align		4
        /*0000*/ 	.byte	0x04, 0x2f
        /*0002*/ 	.short	(.L_1 - .L_0)
	.align		4
.L_0:
        /*0004*/ 	.word	index@(triton_poi_fused_zeros_3)
        /*0008*/ 	.word	0x00000008


	//----- nvinfo : EIATTR_MIN_STACK_SIZE
	.align		4
.L_1:
        /*000c*/ 	.byte	0x04, 0x12
        /*000e*/ 	.short	(.L_3 - .L_2)
	.align		4
.L_2:
        /*0010*/ 	.word	index@(triton_poi_fused_zeros_3)
        /*0014*/ 	.word	0x00000000


	//----- nvinfo : EIATTR_FRAME_SIZE
	.align		4
.L_3:
        /*0018*/ 	.byte	0x04, 0x11
        /*001a*/ 	.short	(.L_5 - .L_4)
	.align		4
.L_4:
        /*001c*/ 	.word	index@(triton_poi_fused_zeros_3)
        /*0020*/ 	.word	0x00000000


	//----- nvinfo : EIATTR_MIN_STACK_SIZE
	.align		4
.L_5:
        /*0024*/ 	.byte	0x04, 0x12
        /*0026*/ 	.short	(.L_7 - .L_6)
	.align		4
.L_6:
        /*0028*/ 	.word	index@(triton_poi_fused_zeros_3)
        /*002c*/ 	.word	0x00000000
.L_7:


//--------------------- .nv.info.triton_poi_fused_zeros_3 --------------------------
	.section	.nv.info.triton_poi_fused_zeros_3,"",@"SHT_CUDA_INFO"
	.sectionflags	@""
	.align	4


	//----- nvinfo : EIATTR_CUDA_API_VERSION
	.align		4
        /*0000*/ 	.byte	0x04, 0x37
        /*0002*/ 	.short	(.L_9 - .L_8)
.L_8:
        /*0004*/ 	.word	0x0000007c


	//----- nvinfo : EIATTR_KPARAM_INFO
	.align		4
.L_9:
        /*0008*/ 	.byte	0x04, 0x17
        /*000a*/ 	.short	(.L_11 - .L_10)
.L_10:
        /*000c*/ 	.word	0x00000000
        /*0010*/ 	.short	0x0001
        /*0012*/ 	.short	0x0008
        /*0014*/ 	.byte	0x00, 0xf0, 0x11, 0x00


	//----- nvinfo : EIATTR_KPARAM_INFO
	.align		4
.L_11:
        /*0018*/ 	.byte	0x04, 0x17
        /*001a*/ 	.short	(.L_13 - .L_12)
.L_12:
        /*001c*/ 	.word	0x00000000
        /*0020*/ 	.short	0x0000
        /*0022*/ 	.short	0x0000
        /*0024*/ 	.byte	0x00, 0xf4, 0x21, 0x00


	//----- nvinfo : EIATTR_SPARSE_MMA_MASK
	.align		4
.L_13:
        /*0028*/ 	.byte	0x03, 0x50
        /*002a*/ 	.short	0x0000


	//----- nvinfo : EIATTR_MAXREG_COUNT
	.align		4
        /*002c*/ 	.byte	0x03, 0x1b
        /*002e*/ 	.short	0x00ff


	//----- nvinfo : EIATTR_EXIT_INSTR_OFFSETS
	.align		4
        /*0030*/ 	.byte	0x04, 0x1c
        /*0032*/ 	.short	(.L_15 - .L_14)


	//   ....[0]....
.L_14:
        /*0034*/ 	.word	0x00000090


	//   ....[1]....
        /*0038*/ 	.word	0x000000c0


	//----- nvinfo : EIATTR_REQNTID
	.align		4
.L_15:
        /*003c*/ 	.byte	0x04, 0x10
        /*003e*/ 	.short	(.L_17 - .L_16)
.L_16:
        /*0040*/ 	.word	0x00000020
        /*0044*/ 	.word	0x00000001
        /*0048*/ 	.word	0x00000001


	//----- nvinfo : EIATTR_CBANK_PARAM_SIZE
	.align		4
.L_17:
        /*004c*/ 	.byte	0x03, 0x19
        /*004e*/ 	.short	0x000c


	//----- nvinfo : EIATTR_PARAM_CBANK
	.align		4
        /*0050*/ 	.byte	0x04, 0x0a
        /*0052*/ 	.short	(.L_19 - .L_18)
	.align		4
.L_18:
        /*0054*/ 	.word	index@(.nv.constant0.triton_poi_fused_zeros_3)
        /*0058*/ 	.short	0x0210
        /*005a*/ 	.short	0x000c


	//----- nvinfo : EIATTR_SW_WAR
	.align		4
.L_19:
        /*005c*/ 	.byte	0x04, 0x36
        /*005e*/ 	.short	(.L_21 - .L_20)
.L_20:
        /*0060*/ 	.word	0x00000008
.L_21:


//--------------------- .nv.callgraph             --------------------------
	.section	.nv.callgraph,"",@"SHT_CUDA_CALLGRAPH"
	.align	4
	.sectionentsize	8
	.align		4
        /*0000*/ 	.word	0x00000000
	.align		4
        /*0004*/ 	.word	0xffffffff
	.align		4
        /*0008*/ 	.word	0x00000000
	.align		4
        /*000c*/ 	.word	0xfffffffe
	.align		4
        /*0010*/ 	.word	0x00000000
	.align		4
        /*0014*/ 	.word	0xfffffffd
	.align		4
        /*0018*/ 	.word	0x00000000
	.align		4
        /*001c*/ 	.word	0xfffffffc


//--------------------- .text.triton_poi_fused_zeros_3 --------------------------
	.section	.text.triton_poi_fused_zeros_3,"ax",@progbits
	.align	128
        .global         triton_poi_fused_zeros_3
        .type           triton_poi_fused_zeros_3,@function
        .size           triton_poi_fused_zeros_3,(.L_x_1 - triton_poi_fused_zeros_3)
        .other          triton_poi_fused_zeros_3,@"STO_CUDA_ENTRY STV_DEFAULT"
triton_poi_fused_zeros_3:
.text.triton_poi_fused_zeros_3:
[----:B------:R-:W0:Y:S02]  /*0000*/  LDC R1, c[0x0][0x28] ;  /* 0x00000a00ff017b82 */ /* 0x000e240000000800 */
[----:B------:R-:W1:Y:S01]  /*0010*/  S2R R0, SR_TID.X ;  /* 0x0000000000007919 */ /* 0x000e620000002100 */
[----:B------:R-:W2:Y:S01]  /*0020*/  LDC.64 R2, c[0x0][0x210] ;  /* 0x00008400ff027b82 */ /* 0x000ea20000000a00 */
[----:B------:R-:W3:Y:S01]  /*0030*/  S2R R5, SR_CTAID.X ;  /* 0x0000000000057919 */ /* 0x000ee20000002500 */
[----:B-1----:R-:W-:-:S05]  /*0040*/  IMAD.SHL.U32 R0, R0, 0x2, RZ ;  /* 0x0000000200007824 */ /* 0x002fca00078e00ff */
[----:B------:R-:W-:-:S04]  /*0050*/  LOP3.LUT R0, R0, 0x3e, RZ, 0xc0, !PT ;  /* 0x0000003e00007812 */ /* 0x000fc800078ec0ff */
[----:B---3--:R-:W-:-:S04]  /*0060*/  LEA R5, R5, R0, 0x6 ;  /* 0x0000000005057211 */ /* 0x008fc800078e30ff */
[C---:B------:R-:W-:Y:S01]  /*0070*/  ISETP.GE.AND P0, PT, R5.reuse, 0x40, PT ;  /* 0x000000400500780c */ /* 0x040fe20003f06270 */
[----:B--2---:R-:W-:-:S12]  /*0080*/  IMAD.WIDE R2, R5, 0x4, R2 ;  /* 0x0000000405027825 */ /* 0x004fd800078e0202 */
[----:B------:R-:W-:Y:S05]  /*0090*/  @P0 EXIT ;  /* 0x000000000000094d */ /* 0x000fea0003800000 */
[----:B------:R-:W-:Y:S02]  /*00a0*/  ULDC.64 UR4, c[0x0][0x208] ;  /* 0x0000820000047ab9 */ /* 0x000fe40000000a00 */
[----:B------:R-:W-:Y:S01]  /*00b0*/  STG.E.64 desc[UR4][R2.64], RZ ;  /* 0x000000ff02007986 */ /* 0x000fe2000c101b04 */
[----:B------:R-:W-:Y:S05]  /*00c0*/  EXIT ;  /* 0x000000000000794d */ /* 0x000fea0003800000 */
.L_x_0:
[----:B------:R-:W-:-:S00]  /*00d0*/  BRA `(.L_x_0) ;  /* 0xfffffffc00fc7947 */ /* 0x000fc0000383ffff */
[----:B------:R-:W-:-:S00]  /*00e0*/  NOP ;  /* 0x0000000000007918 */ /* 0x000fc00000000000 */
        /* <DEDUP_REMOVED lines=9> */
.L_x_1:


//--------------------- .nv.constant0.triton_poi_fused_zeros_3 --------------------------
	.section	.nv.constant0.triton_poi_fused_zeros_3,"a",@progbits
	.sectionflags	@""
	.align	4
.nv.constant0.triton_poi_fused_zeros_3:
	.zero		540
